//
// Generated by NVIDIA NVVM Compiler
//
// Compiler Build ID: CL-36424714
// Cuda compilation tools, release 13.0, V13.0.88
// Based on NVVM 20.0.0
//

.version 9.0
.target sm_100
.address_size 64

	// .globl	_Z12matrixAddGPUPfS_S_ii
.global .align 4 .b8 precalc_xorwow_matrix[102400];
.global .align 4 .b8 precalc_xorwow_offset_matrix[102400];
.global .align 4 .b8 mrg32k3aM1[2304];
.global .align 4 .b8 mrg32k3aM2[2304];
.global .align 4 .b8 mrg32k3aM1SubSeq[2016];
.global .align 4 .b8 mrg32k3aM2SubSeq[2016];
.global .align 4 .b8 mrg32k3aM1Seq[2304];
.global .align 4 .b8 mrg32k3aM2Seq[2304];
.const .align 8 .b8 __cr_lgamma_table[72];

.visible .entry _Z12matrixAddGPUPfS_S_ii(
	.param .u64 .ptr .align 1 _Z12matrixAddGPUPfS_S_ii_param_0,
	.param .u64 .ptr .align 1 _Z12matrixAddGPUPfS_S_ii_param_1,
	.param .u64 .ptr .align 1 _Z12matrixAddGPUPfS_S_ii_param_2,
	.param .u32 _Z12matrixAddGPUPfS_S_ii_param_3,
	.param .u32 _Z12matrixAddGPUPfS_S_ii_param_4
)
{
	.reg .pred 	%p<10>;
	.reg .b32 	%r<38>;
	.reg .b32 	%f<22>;
	.reg .b64 	%rd<33>;

	ld.param.u64 	%rd10, [_Z12matrixAddGPUPfS_S_ii_param_0];
	ld.param.u64 	%rd11, [_Z12matrixAddGPUPfS_S_ii_param_1];
	ld.param.u64 	%rd12, [_Z12matrixAddGPUPfS_S_ii_param_2];
	ld.param.u32 	%r18, [_Z12matrixAddGPUPfS_S_ii_param_3];
	ld.param.u32 	%r19, [_Z12matrixAddGPUPfS_S_ii_param_4];
	cvta.to.global.u64 	%rd1, %rd12;
	cvta.to.global.u64 	%rd2, %rd11;
	cvta.to.global.u64 	%rd3, %rd10;
	mov.u32 	%r1, %ntid.x;
	mov.u32 	%r20, %ctaid.x;
	mov.u32 	%r21, %tid.x;
	mad.lo.s32 	%r35, %r1, %r20, %r21;
	mov.u32 	%r22, %ntid.y;
	mov.u32 	%r23, %ctaid.y;
	mov.u32 	%r24, %tid.y;
	mad.lo.s32 	%r3, %r22, %r23, %r24;
	mov.u32 	%r25, %nctaid.y;
	mul.lo.s32 	%r4, %r22, %r25;
	setp.ge.s32 	%p1, %r35, %r18;
	@%p1 bra 	$L__BB0_10;
	add.s32 	%r5, %r3, %r4;
	max.s32 	%r26, %r19, %r5;
	setp.lt.s32 	%p2, %r5, %r19;
	selp.u32 	%r27, 1, 0, %p2;
	add.s32 	%r28, %r5, %r27;
	sub.s32 	%r29, %r26, %r28;
	div.u32 	%r30, %r29, %r4;
	add.s32 	%r6, %r30, %r27;
	and.b32  	%r7, %r6, 3;
	add.s32 	%r8, %r5, %r4;
	add.s32 	%r9, %r8, %r4;
	mov.u32 	%r31, %nctaid.x;
	mul.lo.s32 	%r10, %r1, %r31;
$L__BB0_2:
	setp.ge.s32 	%p3, %r3, %r19;
	@%p3 bra 	$L__BB0_9;
	setp.eq.s32 	%p4, %r7, 3;
	mul.lo.s32 	%r12, %r35, %r18;
	mov.u32 	%r36, %r3;
	@%p4 bra 	$L__BB0_7;
	setp.eq.s32 	%p5, %r7, 0;
	add.s32 	%r32, %r3, %r12;
	mul.wide.s32 	%rd13, %r32, 4;
	add.s64 	%rd4, %rd3, %rd13;
	ld.global.f32 	%f1, [%rd4];
	add.s64 	%rd5, %rd2, %rd13;
	ld.global.f32 	%f2, [%rd5];
	add.f32 	%f3, %f1, %f2;
	add.s64 	%rd6, %rd1, %rd13;
	st.global.f32 	[%rd6], %f3;
	mov.u32 	%r36, %r5;
	@%p5 bra 	$L__BB0_7;
	setp.eq.s32 	%p6, %r7, 1;
	shl.b32 	%r13, %r4, 2;
	cvt.u64.u32 	%rd14, %r13;
	add.s64 	%rd7, %rd4, %rd14;
	ld.global.f32 	%f4, [%rd7];
	add.s64 	%rd8, %rd5, %rd14;
	ld.global.f32 	%f5, [%rd8];
	add.f32 	%f6, %f4, %f5;
	add.s64 	%rd9, %rd6, %rd14;
	st.global.f32 	[%rd9], %f6;
	mov.u32 	%r36, %r8;
	@%p6 bra 	$L__BB0_7;
	add.s64 	%rd16, %rd7, %rd14;
	ld.global.f32 	%f7, [%rd16];
	add.s64 	%rd17, %rd8, %rd14;
	ld.global.f32 	%f8, [%rd17];
	add.f32 	%f9, %f7, %f8;
	add.s64 	%rd18, %rd9, %rd14;
	st.global.f32 	[%rd18], %f9;
	mov.u32 	%r36, %r9;
$L__BB0_7:
	setp.lt.u32 	%p7, %r6, 3;
	@%p7 bra 	$L__BB0_9;
$L__BB0_8:
	add.s32 	%r33, %r36, %r12;
	mul.wide.s32 	%rd19, %r33, 4;
	add.s64 	%rd20, %rd3, %rd19;
	ld.global.f32 	%f10, [%rd20];
	add.s64 	%rd21, %rd2, %rd19;
	ld.global.f32 	%f11, [%rd21];
	add.f32 	%f12, %f10, %f11;
	add.s64 	%rd22, %rd1, %rd19;
	st.global.f32 	[%rd22], %f12;
	shl.b32 	%r34, %r4, 2;
	cvt.u64.u32 	%rd23, %r34;
	add.s64 	%rd24, %rd20, %rd23;
	ld.global.f32 	%f13, [%rd24];
	add.s64 	%rd25, %rd21, %rd23;
	ld.global.f32 	%f14, [%rd25];
	add.f32 	%f15, %f13, %f14;
	add.s64 	%rd26, %rd22, %rd23;
	st.global.f32 	[%rd26], %f15;
	add.s64 	%rd27, %rd24, %rd23;
	ld.global.f32 	%f16, [%rd27];
	add.s64 	%rd28, %rd25, %rd23;
	ld.global.f32 	%f17, [%rd28];
	add.f32 	%f18, %f16, %f17;
	add.s64 	%rd29, %rd26, %rd23;
	st.global.f32 	[%rd29], %f18;
	add.s64 	%rd30, %rd27, %rd23;
	ld.global.f32 	%f19, [%rd30];
	add.s64 	%rd31, %rd28, %rd23;
	ld.global.f32 	%f20, [%rd31];
	add.f32 	%f21, %f19, %f20;
	add.s64 	%rd32, %rd29, %rd23;
	st.global.f32 	[%rd32], %f21;
	add.s32 	%r36, %r34, %r36;
	setp.lt.s32 	%p8, %r36, %r19;
	@%p8 bra 	$L__BB0_8;
$L__BB0_9:
	add.s32 	%r35, %r35, %r10;
	setp.lt.s32 	%p9, %r35, %r18;
	@%p9 bra 	$L__BB0_2;
$L__BB0_10:
	ret;

}


// ===== COMPILED SASS (sm_100) =====

	.target	sm_100

	.elftype	@"ET_EXEC"


//--------------------- .note.nv.tkinfo           --------------------------
	.section	.note.nv.tkinfo,"",@"SHT_NOTE"
	.sectionflags	@"SHF_NOTE_NV_TKINFO"
	.tkinfo
        /*0018*/ 	.word	0x00000002
        /*0030*/ 	.string	""
        /*0030*/ 	.string	"ptxas"
        /*0030*/ 	.string	"Cuda compilation tools, release 13.0, V13.0.88"
        /*0030*/ 	.string	"Build cuda_13.0.r13.0/compiler.36424714_0"
        /*0030*/ 	.string	"-arch sm_100 -m 64 "



//--------------------- .note.nv.cuinfo           --------------------------
	.section	.note.nv.cuinfo,"",@"SHT_NOTE"
	.sectionflags	@"SHF_NOTE_NV_CUINFO"
        /*0018*/ 	.short	0x0002
        /*001a*/ 	.short	0x0064
        /*001c*/ 	.short	0x0082
	.zero		2


//--------------------- .nv.info                  --------------------------
	.section	.nv.info,"",@"SHT_CUDA_INFO"
	.align	4


	//----- nvinfo : EIATTR_REGCOUNT
	.align		4
        /*0000*/ 	.byte	0x04, 0x2f
        /*0002*/ 	.short	(.L_10 - .L_9)
	.align		4
.L_9:
        /*0004*/ 	.word	index@(_Z12matrixAddGPUPfS_S_ii)
        /*0008*/ 	.word	0x00000020


	//----- nvinfo : EIATTR_FRAME_SIZE
	.align		4
.L_10:
        /*000c*/ 	.byte	0x04, 0x11
        /*000e*/ 	.short	(.L_12 - .L_11)
	.align		4
.L_11:
        /*0010*/ 	.word	index@(_Z12matrixAddGPUPfS_S_ii)
        /*0014*/ 	.word	0x00000000


	//----- nvinfo : EIATTR_MIN_STACK_SIZE
	.align		4
.L_12:
        /*0018*/ 	.byte	0x04, 0x12
        /*001a*/ 	.short	(.L_14 - .L_13)
	.align		4
.L_13:
        /*001c*/ 	.word	index@(_Z12matrixAddGPUPfS_S_ii)
        /*0020*/ 	.word	0x00000000
.L_14:


//--------------------- .nv.compat                --------------------------
	.section	.nv.compat,"",@"SHT_CUDA_COMPAT_INFO"
	.align	4
        /*0000*/ 	.byte	0x02, 0x09, 0x00, 0x00, 0x02, 0x02, 0x01, 0x00, 0x02, 0x05, 0x05, 0x00, 0x03, 0x07, 0x01, 0x01
        /*0010*/ 	.byte	0x02, 0x03, 0x00, 0x00, 0x02, 0x06, 0x01, 0x00, 0x04, 0x0b, 0x08, 0x00, 0x09, 0x00, 0x00, 0x00
        /*0020*/ 	.byte	0x00, 0x00, 0x00, 0x00


//--------------------- .nv.info._Z12matrixAddGPUPfS_S_ii --------------------------
	.section	.nv.info._Z12matrixAddGPUPfS_S_ii,"",@"SHT_CUDA_INFO"
	.sectionflags	@""
	.align	4


	//----- nvinfo : EIATTR_CUDA_API_VERSION
	.align		4
        /*0000*/ 	.byte	0x04, 0x37
        /*0002*/ 	.short	(.L_16 - .L_15)
.L_15:
        /*0004*/ 	.word	0x00000082


	//----- nvinfo : EIATTR_KPARAM_INFO
	.align		4
.L_16:
        /*0008*/ 	.byte	0x04, 0x17
        /*000a*/ 	.short	(.L_18 - .L_17)
.L_17:
        /*000c*/ 	.word	0x00000000
        /*0010*/ 	.short	0x0004
        /*0012*/ 	.short	0x001c
        /*0014*/ 	.byte	0x00, 0xf0, 0x11, 0x00


	//----- nvinfo : EIATTR_KPARAM_INFO
	.align		4
.L_18:
        /*0018*/ 	.byte	0x04, 0x17
        /*001a*/ 	.short	(.L_20 - .L_19)
.L_19:
        /*001c*/ 	.word	0x00000000
        /*0020*/ 	.short	0x0003
        /*0022*/ 	.short	0x0018
        /*0024*/ 	.byte	0x00, 0xf0, 0x11, 0x00


	//----- nvinfo : EIATTR_KPARAM_INFO
	.align		4
.L_20:
        /*0028*/ 	.byte	0x04, 0x17
        /*002a*/ 	.short	(.L_22 - .L_21)
.L_21:
        /*002c*/ 	.word	0x00000000
        /*0030*/ 	.short	0x0002
        /*0032*/ 	.short	0x0010
        /*0034*/ 	.byte	0x00, 0xf5, 0x21, 0x00


	//----- nvinfo : EIATTR_KPARAM_INFO
	.align		4
.L_22:
        /*0038*/ 	.byte	0x04, 0x17
        /*003a*/ 	.short	(.L_24 - .L_23)
.L_23:
        /*003c*/ 	.word	0x00000000
        /*0040*/ 	.short	0x0001
        /*0042*/ 	.short	0x0008
        /*0044*/ 	.byte	0x00, 0xf5, 0x21, 0x00


	//----- nvinfo : EIATTR_KPARAM_INFO
	.align		4
.L_24:
        /*0048*/ 	.byte	0x04, 0x17
        /*004a*/ 	.short	(.L_26 - .L_25)
.L_25:
        /*004c*/ 	.word	0x00000000
        /*0050*/ 	.short	0x0000
        /*0052*/ 	.short	0x0000
        /*0054*/ 	.byte	0x00, 0xf5, 0x21, 0x00


	//----- nvinfo : EIATTR_SPARSE_MMA_MASK
	.align		4
.L_26:
        /*0058*/ 	.byte	0x03, 0x50
        /*005a*/ 	.short	0x0000


	//----- nvinfo : EIATTR_MAXREG_COUNT
	.align		4
        /*005c*/ 	.byte	0x03, 0x1b
        /*005e*/ 	.short	0x00ff


	//----- nvinfo : EIATTR_MERCURY_ISA_VERSION
	.align		4
        /*0060*/ 	.byte	0x03, 0x5f
        /*0062*/ 	.short	0x0101


	//----- nvinfo : EIATTR_VRC_CTA_INIT_COUNT
	.align		4
        /*0064*/ 	.byte	0x02, 0x4a
	.zero		1
	.zero		1


	//----- nvinfo : EIATTR_EXIT_INSTR_OFFSETS
	.align		4
        /*0068*/ 	.byte	0x04, 0x1c
        /*006a*/ 	.short	(.L_28 - .L_27)


	//   ....[0]....
.L_27:
        /*006c*/ 	.word	0x000000d0


	//   ....[1]....
        /*0070*/ 	.word	0x00000930


	//----- nvinfo : EIATTR_CRS_STACK_SIZE
	.align		4
.L_28:
        /*0074*/ 	.byte	0x04, 0x1e
        /*0076*/ 	.short	(.L_30 - .L_29)
.L_29:
        /*0078*/ 	.word	0x00000000


	//----- nvinfo : EIATTR_CBANK_PARAM_SIZE
	.align		4
.L_30:
        /*007c*/ 	.byte	0x03, 0x19
        /*007e*/ 	.short	0x0020


	//----- nvinfo : EIATTR_PARAM_CBANK
	.align		4
        /*0080*/ 	.byte	0x04, 0x0a
        /*0082*/ 	.short	(.L_32 - .L_31)
	.align		4
.L_31:
        /*0084*/ 	.word	index@(.nv.constant0._Z12matrixAddGPUPfS_S_ii)
        /*0088*/ 	.short	0x0380
        /*008a*/ 	.short	0x0020


	//----- nvinfo : EIATTR_SW_WAR
	.align		4
.L_32:
        /*008c*/ 	.byte	0x04, 0x36
        /*008e*/ 	.short	(.L_34 - .L_33)
.L_33:
        /*0090*/ 	.word	0x00000008
.L_34:


//--------------------- .nv.callgraph             --------------------------
	.section	.nv.callgraph,"",@"SHT_CUDA_CALLGRAPH"
	.align	4
	.sectionentsize	8
	.align		4
        /*0000*/ 	.word	0x00000000
	.align		4
        /*0004*/ 	.word	0xffffffff
	.align		4
        /*0008*/ 	.word	0x00000000
	.align		4
        /*000c*/ 	.word	0xfffffffe
	.align		4
        /*0010*/ 	.word	0x00000000
	.align		4
        /*0014*/ 	.word	0xfffffffd
	.align		4
        /*0018*/ 	.word	0x00000000
	.align		4
        /*001c*/ 	.word	0xfffffffc


//--------------------- .nv.constant4             --------------------------
	.section	.nv.constant4,"a",@progbits
	.align	8
	.align		8
.nv.constant4:
        /*0000*/ 	.dword	precalc_xorwow_matrix
	.align		8
        /*0008*/ 	.dword	precalc_xorwow_offset_matrix
	.align		8
        /*0010*/ 	.dword	mrg32k3aM1
	.align		8
        /*0018*/ 	.dword	mrg32k3aM2
	.align		8
        /*0020*/ 	.dword	mrg32k3aM1SubSeq
	.align		8
        /*0028*/ 	.dword	mrg32k3aM2SubSeq
	.align		8
        /*0030*/ 	.dword	mrg32k3aM1Seq
	.align		8
        /*0038*/ 	.dword	mrg32k3aM2Seq


//--------------------- .nv.constant3             --------------------------
	.section	.nv.constant3,"a",@progbits
	.align	8
.nv.constant3:
	.type		__cr_lgamma_table,@object
	.size		__cr_lgamma_table,(.L_8 - __cr_lgamma_table)
__cr_lgamma_table:
        /*0000*/ 	.byte	0x00, 0x00, 0x00, 0x00, 0x00, 0x00, 0x00, 0x00, 0x00, 0x00, 0x00, 0x00, 0x00, 0x00, 0x00, 0x00
        /*0010*/ 	.byte	0xef, 0x39, 0xfa, 0xfe, 0x42, 0x2e, 0xe6, 0x3f, 0x02, 0x20, 0x2a, 0xfa, 0x0b, 0xab, 0xfc, 0x3f
        /*0020*/ 	.byte	0xf9, 0x2c, 0x92, 0x7c, 0xa7, 0x6c, 0x09, 0x40, 0xc9, 0x79, 0x44, 0x3c, 0x64, 0x26, 0x13, 0x40
        /*0030*/ 	.byte	0xca, 0x01, 0xcf, 0x3a, 0x27, 0x51, 0x1a, 0x40, 0x30, 0xcc, 0x2d, 0xf3, 0xe1, 0x0c, 0x21, 0x40
        /*0040*/ 	.byte	0x0d, 0xb7, 0xfc, 0x82, 0x8e, 0x35, 0x25, 0x40
.L_8:


//--------------------- .text._Z12matrixAddGPUPfS_S_ii --------------------------
	.section	.text._Z12matrixAddGPUPfS_S_ii,"ax",@progbits
	.align	128
        .global         _Z12matrixAddGPUPfS_S_ii
        .type           _Z12matrixAddGPUPfS_S_ii,@function
        .size           _Z12matrixAddGPUPfS_S_ii,(.L_x_7 - _Z12matrixAddGPUPfS_S_ii)
        .other          _Z12matrixAddGPUPfS_S_ii,@"STO_CUDA_ENTRY STV_DEFAULT"
_Z12matrixAddGPUPfS_S_ii:
.text._Z12matrixAddGPUPfS_S_ii:
[----:B------:R-:W-:Y:S01]  /*0000*/  LDC R1, c[0x0][0x37c] ;  /* 0x0000df00ff017b82 */ /* 0x000fe20000000800 */
[----:B------:R-:W0:Y:S01]  /*0010*/  S2R R7, SR_CTAID.X ;  /* 0x0000000000077919 */ /* 0x000e220000002500 */
[----:B------:R-:W0:Y:S01]  /*0020*/  LDCU UR4, c[0x0][0x360] ;  /* 0x00006c00ff0477ac */ /* 0x000e220008000800 */
[----:B------:R-:W0:Y:S01]  /*0030*/  S2R R0, SR_TID.X ;  /* 0x0000000000007919 */ /* 0x000e220000002100 */
[----:B------:R-:W1:Y:S01]  /*0040*/  LDCU UR6, c[0x0][0x398] ;  /* 0x00007300ff0677ac */ /* 0x000e620008000800 */
[----:B------:R-:W2:Y:S01]  /*0050*/  S2R R2, SR_CTAID.Y ;  /* 0x0000000000027919 */ /* 0x000ea20000002600 */
[----:B------:R-:W2:Y:S02]  /*0060*/  LDCU UR5, c[0x0][0x364] ;  /* 0x00006c80ff0577ac */ /* 0x000ea40008000800 */
[----:B------:R-:W3:Y:S01]  /*0070*/  LDC R4, c[0x0][0x374] ;  /* 0x0000dd00ff047b82 */ /* 0x000ee20000000800 */
[----:B------:R-:W2:Y:S01]  /*0080*/  S2R R3, SR_TID.Y ;  /* 0x0000000000037919 */ /* 0x000ea20000002200 */
[----:B0-----:R-:W-:-:S05]  /*0090*/  IMAD R7, R7, UR4, R0 ;  /* 0x0000000407077c24 */ /* 0x001fca000f8e0200 */
[----:B-1----:R-:W-:Y:S01]  /*00a0*/  ISETP.GE.AND P0, PT, R7, UR6, PT ;  /* 0x0000000607007c0c */ /* 0x002fe2000bf06270 */
[----:B--2---:R-:W-:Y:S02]  /*00b0*/  IMAD R0, R2, UR5, R3 ;  /* 0x0000000502007c24 */ /* 0x004fe4000f8e0203 */
[----:B---3--:R-:W-:-:S10]  /*00c0*/  IMAD R3, R4, UR5, RZ ;  /* 0x0000000504037c24 */ /* 0x008fd4000f8e02ff */
[----:B------:R-:W-:Y:S05]  /*00d0*/  @P0 EXIT ;  /* 0x000000000000094d */ /* 0x000fea0003800000 */
[----:B------:R-:W0:Y:S01]  /*00e0*/  I2F.U32.RP R8, R3 ;  /* 0x0000000300087306 */ /* 0x000e220000209000 */
[----:B------:R-:W1:Y:S01]  /*00f0*/  LDCU UR5, c[0x0][0x39c] ;  /* 0x00007380ff0577ac */ /* 0x000e620008000800 */
[----:B------:R-:W-:Y:S01]  /*0100*/  IADD3 R2, PT, PT, R0, R3, RZ ;  /* 0x0000000300027210 */ /* 0x000fe20007ffe0ff */
[----:B------:R-:W-:Y:S01]  /*0110*/  IMAD.MOV R11, RZ, RZ, -R3 ;  /* 0x000000ffff0b7224 */ /* 0x000fe200078e0a03 */
[----:B------:R-:W-:Y:S01]  /*0120*/  ISETP.NE.U32.AND P2, PT, R3, RZ, PT ;  /* 0x000000ff0300720c */ /* 0x000fe20003f45070 */
[----:B------:R-:W-:Y:S01]  /*0130*/  IMAD.MOV.U32 R4, RZ, RZ, RZ ;  /* 0x000000ffff047224 */ /* 0x000fe200078e00ff */
[----:B------:R-:W2:Y:S01]  /*0140*/  LDCU.64 UR6, c[0x0][0x358] ;  /* 0x00006b00ff0677ac */ /* 0x000ea20008000a00 */
[----:B------:R-:W3:Y:S01]  /*0150*/  LDCU UR8, c[0x0][0x398] ;  /* 0x00007300ff0877ac */ /* 0x000ee20008000800 */
[----:B0-----:R-:W0:Y:S01]  /*0160*/  MUFU.RCP R8, R8 ;  /* 0x0000000800087308 */ /* 0x001e220000001000 */
[C---:B-1----:R-:W-:Y:S02]  /*0170*/  ISETP.GE.AND P0, PT, R2.reuse, UR5, PT ;  /* 0x0000000502007c0c */ /* 0x042fe4000bf06270 */
[----:B------:R-:W-:Y:S01]  /*0180*/  VIMNMX R9, PT, PT, R2, UR5, !PT ;  /* 0x0000000502097c48 */ /* 0x000fe2000ffe0100 */
[----:B------:R-:W1:Y:S01]  /*0190*/  LDCU UR5, c[0x0][0x370] ;  /* 0x00006e00ff0577ac */ /* 0x000e620008000800 */
[----:B------:R-:W-:Y:S01]  /*01a0*/  SEL R6, RZ, 0x1, P0 ;  /* 0x00000001ff067807 */ /* 0x000fe20000000000 */
[----:B0-----:R-:W-:-:S06]  /*01b0*/  VIADD R5, R8, 0xffffffe ;  /* 0x0ffffffe08057836 */ /* 0x001fcc0000000000 */
[----:B------:R-:W0:Y:S01]  /*01c0*/  F2I.FTZ.U32.TRUNC.NTZ R5, R5 ;  /* 0x0000000500057305 */ /* 0x000e22000021f000 */
[----:B-1----:R-:W-:Y:S01]  /*01d0*/  UIMAD UR4, UR4, UR5, URZ ;  /* 0x00000005040472a4 */ /* 0x002fe2000f8e02ff */
[----:B0-----:R-:W-:-:S04]  /*01e0*/  IMAD R11, R11, R5, RZ ;  /* 0x000000050b0b7224 */ /* 0x001fc800078e02ff */
[----:B------:R-:W-:Y:S01]  /*01f0*/  IMAD.HI.U32 R11, R5, R11, R4 ;  /* 0x0000000b050b7227 */ /* 0x000fe200078e0004 */
[----:B------:R-:W-:-:S05]  /*0200*/  IADD3 R4, PT, PT, R9, -R2, -R6 ;  /* 0x8000000209047210 */ /* 0x000fca0007ffe806 */
[----:B------:R-:W-:-:S04]  /*0210*/  IMAD.HI.U32 R5, R11, R4, RZ ;  /* 0x000000040b057227 */ /* 0x000fc800078e00ff */
[----:B------:R-:W-:-:S04]  /*0220*/  IMAD.MOV R8, RZ, RZ, -R5 ;  /* 0x000000ffff087224 */ /* 0x000fc800078e0a05 */
[----:B------:R-:W-:-:S05]  /*0230*/  IMAD R4, R3, R8, R4 ;  /* 0x0000000803047224 */ /* 0x000fca00078e0204 */
[----:B------:R-:W-:-:S13]  /*0240*/  ISETP.GE.U32.AND P0, PT, R4, R3, PT ;  /* 0x000000030400720c */ /* 0x000fda0003f06070 */
[----:B------:R-:W-:Y:S01]  /*0250*/  @P0 IADD3 R4, PT, PT, -R3, R4, RZ ;  /* 0x0000000403040210 */ /* 0x000fe20007ffe1ff */
[----:B------:R-:W-:-:S03]  /*0260*/  @P0 VIADD R5, R5, 0x1 ;  /* 0x0000000105050836 */ /* 0x000fc60000000000 */
[----:B------:R-:W-:Y:S02]  /*0270*/  ISETP.GE.U32.AND P1, PT, R4, R3, PT ;  /* 0x000000030400720c */ /* 0x000fe40003f26070 */
[----:B------:R-:W-:-:S11]  /*0280*/  IADD3 R4, PT, PT, R3, R2, RZ ;  /* 0x0000000203047210 */ /* 0x000fd60007ffe0ff */
[----:B------:R-:W-:Y:S01]  /*0290*/  @P1 VIADD R5, R5, 0x1 ;  /* 0x0000000105051836 */ /* 0x000fe20000000000 */
[----:B------:R-:W-:-:S05]  /*02a0*/  @!P2 LOP3.LUT R5, RZ, R3, RZ, 0x33, !PT ;  /* 0x00000003ff05a212 */ /* 0x000fca00078e33ff */
[----:B------:R-:W-:Y:S02]  /*02b0*/  IMAD.IADD R5, R6, 0x1, R5 ;  /* 0x0000000106057824 */ /* 0x000fe400078e0205 */
[----:B------:R-:W-:-:S03]  /*02c0*/  IMAD.IADD R6, R3, 0x1, R4 ;  /* 0x0000000103067824 */ /* 0x000fc600078e0204 */
[----:B--23--:R-:W-:-:S07]  /*02d0*/  LOP3.LUT R8, R5, 0x3, RZ, 0xc0, !PT ;  /* 0x0000000305087812 */ /* 0x00cfce00078ec0ff */
.L_x_5:
[----:B0-----:R-:W0:Y:S01]  /*02e0*/  LDC R9, c[0x0][0x39c] ;  /* 0x0000e700ff097b82 */ /* 0x001e220000000800 */
[----:B------:R-:W-:Y:S01]  /*02f0*/  BSSY.RECONVERGENT B0, `(.L_x_0) ;  /* 0x000005f000007945 */ /* 0x000fe20003800200 */
[----:B0-----:R-:W-:-:S13]  /*0300*/  ISETP.GE.AND P0, PT, R0, R9, PT ;  /* 0x000000090000720c */ /* 0x001fda0003f06270 */
[----:B-123--:R-:W-:Y:S05]  /*0310*/  @P0 BRA `(.L_x_1) ;  /* 0x0000000400700947 */ /* 0x00efea0003800000 */
[----:B------:R-:W-:Y:S01]  /*0320*/  ISETP.NE.AND P0, PT, R8, 0x3, PT ;  /* 0x000000030800780c */ /* 0x000fe20003f05270 */
[----:B------:R-:W-:Y:S01]  /*0330*/  BSSY.RECONVERGENT B1, `(.L_x_2) ;  /* 0x000002b000017945 */ /* 0x000fe20003800200 */
[----:B------:R-:W-:-:S11]  /*0340*/  MOV R26, R0 ;  /* 0x00000000001a7202 */ /* 0x000fd60000000f00 */
[----:B------:R-:W-:Y:S05]  /*0350*/  @!P0 BRA `(.L_x_3) ;  /* 0x0000000000a08947 */ /* 0x000fea0003800000 */
[----:B------:R-:W0:Y:S01]  /*0360*/  LDC.64 R12, c[0x0][0x380] ;  /* 0x0000e000ff0c7b82 */ /* 0x000e220000000a00 */
[----:B------:R-:W1:Y:S07]  /*0370*/  LDCU UR5, c[0x0][0x398] ;  /* 0x00007300ff0577ac */ /* 0x000e6e0008000800 */
[----:B------:R-:W2:Y:S08]  /*0380*/  LDC.64 R14, c[0x0][0x388] ;  /* 0x0000e200ff0e7b82 */ /* 0x000eb00000000a00 */
[----:B------:R-:W3:Y:S01]  /*0390*/  LDC.64 R10, c[0x0][0x390] ;  /* 0x0000e400ff0a7b82 */ /* 0x000ee20000000a00 */
[----:B-1----:R-:W-:-:S04]  /*03a0*/  IMAD R17, R7, UR5, R0 ;  /* 0x0000000507117c24 */ /* 0x002fc8000f8e0200 */
[----:B0-----:R-:W-:-:S05]  /*03b0*/  IMAD.WIDE R12, R17, 0x4, R12 ;  /* 0x00000004110c7825 */ /* 0x001fca00078e020c */
[----:B------:R-:W4:Y:S01]  /*03c0*/  LDG.E R16, desc[UR6][R12.64] ;  /* 0x000000060c107981 */ /* 0x000f22000c1e1900 */
[----:B--2---:R-:W-:-:S05]  /*03d0*/  IMAD.WIDE R14, R17, 0x4, R14 ;  /* 0x00000004110e7825 */ /* 0x004fca00078e020e */
[----:B------:R-:W4:Y:S01]  /*03e0*/  LDG.E R19, desc[UR6][R14.64] ;  /* 0x000000060e137981 */ /* 0x000f22000c1e1900 */
[----:B---3--:R-:W-:Y:S01]  /*03f0*/  IMAD.WIDE R10, R17, 0x4, R10 ;  /* 0x00000004110a7825 */ /* 0x008fe200078e020a */
[----:B------:R-:W-:-:S03]  /*0400*/  ISETP.NE.AND P0, PT, R8, RZ, PT ;  /* 0x000000ff0800720c */ /* 0x000fc60003f05270 */
[----:B------:R-:W-:Y:S02]  /*0410*/  IMAD.MOV.U32 R26, RZ, RZ, R2 ;  /* 0x000000ffff1a7224 */ /* 0x000fe400078e0002 */
[----:B----4-:R-:W-:-:S05]  /*0420*/  FADD R19, R16, R19 ;  /* 0x0000001310137221 */ /* 0x010fca0000000000 */
[----:B------:R0:W-:Y:S03]  /*0430*/  STG.E desc[UR6][R10.64], R19 ;  /* 0x000000130a007986 */ /* 0x0001e6000c101906 */
[----:B------:R-:W-:Y:S05]  /*0440*/  @!P0 BRA `(.L_x_3) ;  /* 0x0000000000648947 */ /* 0x000fea0003800000 */
[----:B------:R-:W-:-:S05]  /*0450*/  IMAD.SHL.U32 R17, R3, 0x4, RZ ;  /* 0x0000000403117824 */ /* 0x000fca00078e00ff */
[-C--:B------:R-:W-:Y:S02]  /*0460*/  IADD3 R14, P1, PT, R14, R17.reuse, RZ ;  /* 0x000000110e0e7210 */ /* 0x080fe40007f3e0ff */
[----:B------:R-:W-:-:S03]  /*0470*/  IADD3 R12, P0, PT, R12, R17, RZ ;  /* 0x000000110c0c7210 */ /* 0x000fc60007f1e0ff */
[----:B------:R-:W-:Y:S01]  /*0480*/  IMAD.X R15, RZ, RZ, R15, P1 ;  /* 0x000000ffff0f7224 */ /* 0x000fe200008e060f */
[----:B------:R-:W-:-:S04]  /*0490*/  IADD3.X R13, PT, PT, RZ, R13, RZ, P0, !PT ;  /* 0x0000000dff0d7210 */ /* 0x000fc800007fe4ff */
[----:B0-----:R-:W2:Y:S04]  /*04a0*/  LDG.E R19, desc[UR6][R14.64] ;  /* 0x000000060e137981 */ /* 0x001ea8000c1e1900 */
[----:B------:R-:W2:Y:S01]  /*04b0*/  LDG.E R16, desc[UR6][R12.64] ;  /* 0x000000060c107981 */ /* 0x000ea2000c1e1900 */
[----:B------:R-:W-:-:S05]  /*04c0*/  IADD3 R10, P0, PT, R10, R17, RZ ;  /* 0x000000110a0a7210 */ /* 0x000fca0007f1e0ff */
[----:B------:R-:W-:Y:S01]  /*04d0*/  IMAD.X R11, RZ, RZ, R11, P0 ;  /* 0x000000ffff0b7224 */ /* 0x000fe200000e060b */
[----:B------:R-:W-:Y:S02]  /*04e0*/  ISETP.NE.AND P0, PT, R8, 0x1, PT ;  /* 0x000000010800780c */ /* 0x000fe40003f05270 */
[----:B------:R-:W-:Y:S01]  /*04f0*/  MOV R26, R4 ;  /* 0x00000004001a7202 */ /* 0x000fe20000000f00 */
[----:B--2---:R-:W-:-:S05]  /*0500*/  FADD R19, R16, R19 ;  /* 0x0000001310137221 */ /* 0x004fca0000000000 */
[----:B------:R1:W-:Y:S05]  /*0510*/  STG.E desc[UR6][R10.64], R19 ;  /* 0x000000130a007986 */ /* 0x0003ea000c101906 */
[----:B------:R-:W-:Y:S05]  /*0520*/  @!P0 BRA `(.L_x_3) ;  /* 0x00000000002c8947 */ /* 0x000fea0003800000 */
[C---:B------:R-:W-:Y:S02]  /*0530*/  IADD3 R14, P1, PT, R17.reuse, R14, RZ ;  /* 0x0000000e110e7210 */ /* 0x040fe40007f3e0ff */
[----:B------:R-:W-:-:S03]  /*0540*/  IADD3 R12, P0, PT, R17, R12, RZ ;  /* 0x0000000c110c7210 */ /* 0x000fc60007f1e0ff */
[----:B------:R-:W-:Y:S02]  /*0550*/  IMAD.X R15, RZ, RZ, R15, P1 ;  /* 0x000000ffff0f7224 */ /* 0x000fe400008e060f */
[----:B------:R-:W-:-:S04]  /*0560*/  IMAD.X R13, RZ, RZ, R13, P0 ;  /* 0x000000ffff0d7224 */ /* 0x000fc800000e060d */
[----:B------:R-:W2:Y:S04]  /*0570*/  LDG.E R15, desc[UR6][R14.64] ;  /* 0x000000060e0f7981 */ /* 0x000ea8000c1e1900 */
[----:B------:R-:W2:Y:S01]  /*0580*/  LDG.E R12, desc[UR6][R12.64] ;  /* 0x000000060c0c7981 */ /* 0x000ea2000c1e1900 */
[----:B-1----:R-:W-:-:S04]  /*0590*/  IADD3 R10, P0, PT, R17, R10, RZ ;  /* 0x0000000a110a7210 */ /* 0x002fc80007f1e0ff */
[----:B------:R-:W-:Y:S01]  /*05a0*/  IADD3.X R11, PT, PT, RZ, R11, RZ, P0, !PT ;  /* 0x0000000bff0b7210 */ /* 0x000fe200007fe4ff */
[----:B------:R-:W-:Y:S02]  /*05b0*/  IMAD.MOV.U32 R26, RZ, RZ, R6 ;  /* 0x000000ffff1a7224 */ /* 0x000fe400078e0006 */
[----:B--2---:R-:W-:-:S05]  /*05c0*/  FADD R17, R12, R15 ;  /* 0x0000000f0c117221 */ /* 0x004fca0000000000 */
[----:B------:R2:W-:Y:S02]  /*05d0*/  STG.E desc[UR6][R10.64], R17 ;  /* 0x000000110a007986 */ /* 0x0005e4000c101906 */
.L_x_3:
[----:B------:R-:W-:Y:S05]  /*05e0*/  BSYNC.RECONVERGENT B1 ;  /* 0x0000000000017941 */ /* 0x000fea0003800200 */
.L_x_2:
[----:B------:R-:W-:-:S13]  /*05f0*/  ISETP.GE.U32.AND P0, PT, R5, 0x3, PT ;  /* 0x000000030500780c */ /* 0x000fda0003f06070 */
[----:B------:R-:W-:Y:S05]  /*0600*/  @!P0 BRA `(.L_x_1) ;  /* 0x0000000000b48947 */ /* 0x000fea0003800000 */
[----:B012---:R-:W0:Y:S01]  /*0610*/  LDC.64 R10, c[0x0][0x390] ;  /* 0x0000e400ff0a7b82 */ /* 0x007e220000000a00 */
[----:B------:R-:W-:-:S07]  /*0620*/  IMAD.SHL.U32 R27, R3, 0x4, RZ ;  /* 0x00000004031b7824 */ /* 0x000fce00078e00ff */
[----:B------:R-:W1:Y:S08]  /*0630*/  LDC.64 R12, c[0x0][0x380] ;  /* 0x0000e000ff0c7b82 */ /* 0x000e700000000a00 */
[----:B------:R-:W2:Y:S02]  /*0640*/  LDC.64 R14, c[0x0][0x388] ;  /* 0x0000e200ff0e7b82 */ /* 0x000ea40000000a00 */
.L_x_4:
[----:B------:R-:W-:-:S04]  /*0650*/  IMAD R29, R7, UR8, R26 ;  /* 0x00000008071d7c24 */ /* 0x000fc8000f8e021a */
[----:B-1-3--:R-:W-:-:S04]  /*0660*/  IMAD.WIDE R20, R29, 0x4, R12 ;  /* 0x000000041d147825 */ /* 0x00afc800078e020c */
[----:B--2---:R-:W-:Y:S01]  /*0670*/  IMAD.WIDE R18, R29, 0x4, R14 ;  /* 0x000000041d127825 */ /* 0x004fe200078e020e */
[----:B------:R-:W2:Y:S04]  /*0680*/  LDG.E R16, desc[UR6][R20.64] ;  /* 0x0000000614107981 */ /* 0x000ea8000c1e1900 */
[----:B------:R-:W2:Y:S01]  /*0690*/  LDG.E R17, desc[UR6][R18.64] ;  /* 0x0000000612117981 */ /* 0x000ea2000c1e1900 */
[----:B------:R-:W-:Y:S01]  /*06a0*/  IADD3 R24, P0, PT, R27, R20, RZ ;  /* 0x000000141b187210 */ /* 0x000fe20007f1e0ff */
[----:B0-----:R-:W-:-:S03]  /*06b0*/  IMAD.WIDE R28, R29, 0x4, R10 ;  /* 0x000000041d1c7825 */ /* 0x001fc600078e020a */
[----:B------:R-:W-:Y:S01]  /*06c0*/  IADD3.X R25, PT, PT, RZ, R21, RZ, P0, !PT ;  /* 0x00000015ff197210 */ /* 0x000fe200007fe4ff */
[----:B--2---:R-:W-:Y:S01]  /*06d0*/  FADD R23, R16, R17 ;  /* 0x0000001110177221 */ /* 0x004fe20000000000 */
[----:B------:R-:W-:-:S04]  /*06e0*/  IADD3 R16, P0, PT, R27, R18, RZ ;  /* 0x000000121b107210 */ /* 0x000fc80007f1e0ff */
[----:B------:R0:W-:Y:S01]  /*06f0*/  STG.E desc[UR6][R28.64], R23 ;  /* 0x000000171c007986 */ /* 0x0001e2000c101906 */
[----:B------:R-:W-:-:S03]  /*0700*/  IMAD.X R17, RZ, RZ, R19, P0 ;  /* 0x000000ffff117224 */ /* 0x000fc600000e0613 */
[----:B------:R-:W2:Y:S04]  /*0710*/  LDG.E R18, desc[UR6][R24.64] ;  /* 0x0000000618127981 */ /* 0x000ea8000c1e1900 */
[----:B------:R-:W2:Y:S01]  /*0720*/  LDG.E R19, desc[UR6][R16.64] ;  /* 0x0000000610137981 */ /* 0x000ea2000c1e1900 */
[----:B------:R-:W-:-:S04]  /*0730*/  IADD3 R22, P0, PT, R27, R28, RZ ;  /* 0x0000001c1b167210 */ /* 0x000fc80007f1e0ff */
[----:B0-----:R-:W-:Y:S02]  /*0740*/  IADD3.X R23, PT, PT, RZ, R29, RZ, P0, !PT ;  /* 0x0000001dff177210 */ /* 0x001fe400007fe4ff */
[----:B------:R-:W-:-:S05]  /*0750*/  IADD3 R20, P0, PT, R27, R24, RZ ;  /* 0x000000181b147210 */ /* 0x000fca0007f1e0ff */
[----:B------:R-:W-:Y:S02]  /*0760*/  IMAD.X R21, RZ, RZ, R25, P0 ;  /* 0x000000ffff157224 */ /* 0x000fe400000e0619 */
[----:B--2---:R-:W-:Y:S01]  /*0770*/  FADD R29, R18, R19 ;  /* 0x00000013121d7221 */ /* 0x004fe20000000000 */
[----:B------:R-:W-:-:S04]  /*0780*/  IADD3 R18, P1, PT, R27, R16, RZ ;  /* 0x000000101b127210 */ /* 0x000fc80007f3e0ff */
[----:B------:R-:W-:Y:S01]  /*0790*/  IADD3.X R19, PT, PT, RZ, R17, RZ, P1, !PT ;  /* 0x00000011ff137210 */ /* 0x000fe20000ffe4ff */
[----:B------:R0:W-:Y:S04]  /*07a0*/  STG.E desc[UR6][R22.64], R29 ;  /* 0x0000001d16007986 */ /* 0x0001e8000c101906 */
[----:B------:R-:W2:Y:S04]  /*07b0*/  LDG.E R28, desc[UR6][R20.64] ;  /* 0x00000006141c7981 */ /* 0x000ea8000c1e1900 */
[----:B------:R-:W2:Y:S01]  /*07c0*/  LDG.E R25, desc[UR6][R18.64] ;  /* 0x0000000612197981 */ /* 0x000ea2000c1e1900 */
[----:B------:R-:W-:-:S02]  /*07d0*/  IADD3 R16, P0, PT, R27, R22, RZ ;  /* 0x000000161b107210 */ /* 0x000fc40007f1e0ff */
[----:B------:R-:W-:-:S03]  /*07e0*/  IADD3 R24, P1, PT, R27, R18, RZ ;  /* 0x000000121b187210 */ /* 0x000fc60007f3e0ff */
[----:B------:R-:W-:Y:S01]  /*07f0*/  IMAD.X R17, RZ, RZ, R23, P0 ;  /* 0x000000ffff117224 */ /* 0x000fe200000e0617 */
[----:B0-----:R-:W-:-:S04]  /*0800*/  IADD3 R22, P0, PT, R27, R20, RZ ;  /* 0x000000141b167210 */ /* 0x001fc80007f1e0ff */
[----:B------:R-:W-:Y:S01]  /*0810*/  IADD3.X R23, PT, PT, RZ, R21, RZ, P0, !PT ;  /* 0x00000015ff177210 */ /* 0x000fe200007fe4ff */
[----:B--2---:R-:W-:Y:S01]  /*0820*/  FADD R28, R28, R25 ;  /* 0x000000191c1c7221 */ /* 0x004fe20000000000 */
[----:B------:R-:W-:-:S04]  /*0830*/  IMAD.X R25, RZ, RZ, R19, P1 ;  /* 0x000000ffff197224 */ /* 0x000fc800008e0613 */
[----:B------:R3:W-:Y:S04]  /*0840*/  STG.E desc[UR6][R16.64], R28 ;  /* 0x0000001c10007986 */ /* 0x0007e8000c101906 */
[----:B------:R-:W2:Y:S04]  /*0850*/  LDG.E R22, desc[UR6][R22.64] ;  /* 0x0000000616167981 */ /* 0x000ea8000c1e1900 */
[----:B------:R-:W2:Y:S01]  /*0860*/  LDG.E R25, desc[UR6][R24.64] ;  /* 0x0000000618197981 */ /* 0x000ea2000c1e1900 */
[C---:B------:R-:W-:Y:S01]  /*0870*/  IADD3 R18, P0, PT, R27.reuse, R16, RZ ;  /* 0x000000101b127210 */ /* 0x040fe20007f1e0ff */
[----:B------:R-:W-:-:S03]  /*0880*/  IMAD.IADD R26, R27, 0x1, R26 ;  /* 0x000000011b1a7824 */ /* 0x000fc600078e021a */
[----:B------:R-:W-:Y:S02]  /*0890*/  IADD3.X R19, PT, PT, RZ, R17, RZ, P0, !PT ;  /* 0x00000011ff137210 */ /* 0x000fe400007fe4ff */
[----:B------:R-:W-:Y:S01]  /*08a0*/  ISETP.GE.AND P0, PT, R26, R9, PT ;  /* 0x000000091a00720c */ /* 0x000fe20003f06270 */
[----:B--2---:R-:W-:-:S05]  /*08b0*/  FADD R21, R22, R25 ;  /* 0x0000001916157221 */ /* 0x004fca0000000000 */
[----:B------:R3:W-:Y:S07]  /*08c0*/  STG.E desc[UR6][R18.64], R21 ;  /* 0x0000001512007986 */ /* 0x0007ee000c101906 */
[----:B------:R-:W-:Y:S05]  /*08d0*/  @!P0 BRA `(.L_x_4) ;  /* 0xfffffffc005c8947 */ /* 0x000fea000383ffff */
.L_x_1:
[----:B------:R-:W-:Y:S05]  /*08e0*/  BSYNC.RECONVERGENT B0 ;  /* 0x0000000000007941 */ /* 0x000fea0003800200 */
.L_x_0:
[----:B------:R-:W4:Y:S01]  /*08f0*/  LDCU UR5, c[0x0][0x398] ;  /* 0x00007300ff0577ac */ /* 0x000f220008000800 */
[----:B------:R-:W-:-:S04]  /*0900*/  IADD3 R7, PT, PT, R7, UR4, RZ ;  /* 0x0000000407077c10 */ /* 0x000fc8000fffe0ff */
[----:B----4-:R-:W-:-:S13]  /*0910*/  ISETP.GE.AND P0, PT, R7, UR5, PT ;  /* 0x0000000507007c0c */ /* 0x010fda000bf06270 */
[----:B------:R-:W-:Y:S05]  /*0920*/  @!P0 BRA `(.L_x_5) ;  /* 0xfffffff8006c8947 */ /* 0x000fea000383ffff */
[----:B------:R-:W-:Y:S05]  /*0930*/  EXIT ;  /* 0x000000000000794d */ /* 0x000fea0003800000 */
.L_x_6:
[----:B------:R-:W-:-:S00]  /*0940*/  BRA `(.L_x_6) ;  /* 0xfffffffc00fc7947 */ /* 0x000fc0000383ffff */
[----:B------:R-:W-:-:S00]  /*0950*/  NOP ;  /* 0x0000000000007918 */ /* 0x000fc00000000000 */
        /* <DEDUP_REMOVED lines=10> */
.L_x_7:


//--------------------- .nv.global.init           --------------------------
	.section	.nv.global.init,"aw",@progbits
	.align	4
.nv.global.init:
	.type		mrg32k3aM1SubSeq,@object
	.size		mrg32k3aM1SubSeq,(mrg32k3aM2SubSeq - mrg32k3aM1SubSeq)
mrg32k3aM1SubSeq:
        /*0000*/ 	.byte	0x0b, 0xcc, 0xee, 0x04, 0x73, 0x29, 0x8b, 0x6f, 0xf6, 0x53, 0x03, 0xf6, 0x23, 0xf6, 0xea, 0xda
        /* <DEDUP_REMOVED lines=125> */
	.type		mrg32k3aM2SubSeq,@object
	.size		mrg32k3aM2SubSeq,(mrg32k3aM1 - mrg32k3aM2SubSeq)
mrg32k3aM2SubSeq:
        /* <DEDUP_REMOVED lines=126> */
	.type		mrg32k3aM1,@object
	.size		mrg32k3aM1,(mrg32k3aM1Seq - mrg32k3aM1)
mrg32k3aM1:
        /* <DEDUP_REMOVED lines=144> */
	.type		mrg32k3aM1Seq,@object
	.size		mrg32k3aM1Seq,(mrg32k3aM2 - mrg32k3aM1Seq)
mrg32k3aM1Seq:
        /* <DEDUP_REMOVED lines=144> */
	.type		mrg32k3aM2,@object
	.size		mrg32k3aM2,(mrg32k3aM2Seq - mrg32k3aM2)
mrg32k3aM2:
        /* <DEDUP_REMOVED lines=144> */
	.type		mrg32k3aM2Seq,@object
	.size		mrg32k3aM2Seq,(precalc_xorwow_matrix - mrg32k3aM2Seq)
mrg32k3aM2Seq:
        /* <DEDUP_REMOVED lines=144> */
	.type		precalc_xorwow_matrix,@object
	.size		precalc_xorwow_matrix,(precalc_xorwow_offset_matrix - precalc_xorwow_matrix)
precalc_xorwow_matrix:
        /* <DEDUP_REMOVED lines=6400> */
	.type		precalc_xorwow_offset_matrix,@object
	.size		precalc_xorwow_offset_matrix,(.L_1 - precalc_xorwow_offset_matrix)
precalc_xorwow_offset_matrix:
        /* <DEDUP_REMOVED lines=6400> */
.L_1:


//--------------------- .nv.shared.reserved.0     --------------------------
	.section	.nv.shared.reserved.0,"aw",@nobits
	.weak		__nv_reservedSMEM_offset_0_alias
	.size		__nv_reservedSMEM_offset_0_alias, 0, 64
	.other		__nv_reservedSMEM_offset_0_alias,@"STO_CUDA_RESERVED_SHARED STV_DEFAULT"
__nv_reservedSMEM_offset_0_alias:
	.zero		0
	.zero		64


//--------------------- .nv.constant0._Z12matrixAddGPUPfS_S_ii --------------------------
	.section	.nv.constant0._Z12matrixAddGPUPfS_S_ii,"a",@progbits
	.sectionflags	@""
	.align	4
.nv.constant0._Z12matrixAddGPUPfS_S_ii:
	.zero		928


//--------------------- SYMBOLS --------------------------

	.type		.nv.reservedSmem.offset0,@object
	.size		.nv.reservedSmem.offset0,0x4
